	.headerflags	@"EF_CUDA_TEXMODE_UNIFIED EF_CUDA_64BIT_ADDRESS EF_CUDA_ACCELERATORS EF_CUDA_SM90 EF_CUDA_VIRTUAL_SM(EF_CUDA_SM90)"
	.elftype	@"ET_EXEC"


//--------------------- .nv.info                  --------------------------
	.section	.nv.info,"",@"SHT_CUDA_INFO"
	.align	4


	//----- nvinfo : EIATTR_REGCOUNT
	.align		4
        /*0000*/ 	.byte	0x04, 0x2f
        /*0002*/ 	.short	(.L_1 - .L_0)
	.align		4
.L_0:
        /*0004*/ 	.word	index@(triton_poi_fused_convolution_15)
        /*0008*/ 	.word	0x0000001c


	//----- nvinfo : EIATTR_MIN_STACK_SIZE
	.align		4
.L_1:
        /*000c*/ 	.byte	0x04, 0x12
        /*000e*/ 	.short	(.L_3 - .L_2)
	.align		4
.L_2:
        /*0010*/ 	.word	index@(triton_poi_fused_convolution_15)
        /*0014*/ 	.word	0x00000000


	//----- nvinfo : EIATTR_FRAME_SIZE
	.align		4
.L_3:
        /*0018*/ 	.byte	0x04, 0x11
        /*001a*/ 	.short	(.L_5 - .L_4)
	.align		4
.L_4:
        /*001c*/ 	.word	index@(triton_poi_fused_convolution_15)
        /*0020*/ 	.word	0x00000000


	//----- nvinfo : EIATTR_MIN_STACK_SIZE
	.align		4
.L_5:
        /*0024*/ 	.byte	0x04, 0x12
        /*0026*/ 	.short	(.L_7 - .L_6)
	.align		4
.L_6:
        /*0028*/ 	.word	index@(triton_poi_fused_convolution_15)
        /*002c*/ 	.word	0x00000000
.L_7:


//--------------------- .nv.info.triton_poi_fused_convolution_15 --------------------------
	.section	.nv.info.triton_poi_fused_convolution_15,"",@"SHT_CUDA_INFO"
	.sectionflags	@""
	.align	4


	//----- nvinfo : EIATTR_CUDA_API_VERSION
	.align		4
        /*0000*/ 	.byte	0x04, 0x37
        /*0002*/ 	.short	(.L_9 - .L_8)
.L_8:
        /*0004*/ 	.word	0x0000007c


	//----- nvinfo : EIATTR_KPARAM_INFO
	.align		4
.L_9:
        /*0008*/ 	.byte	0x04, 0x17
        /*000a*/ 	.short	(.L_11 - .L_10)
.L_10:
        /*000c*/ 	.word	0x00000000
        /*0010*/ 	.short	0x0004
        /*0012*/ 	.short	0x001c
        /*0014*/ 	.byte	0x00, 0xf0, 0x11, 0x00


	//----- nvinfo : EIATTR_KPARAM_INFO
	.align		4
.L_11:
        /*0018*/ 	.byte	0x04, 0x17
        /*001a*/ 	.short	(.L_13 - .L_12)
.L_12:
        /*001c*/ 	.word	0x00000000
        /*0020*/ 	.short	0x0003
        /*0022*/ 	.short	0x0018
        /*0024*/ 	.byte	0x00, 0xf0, 0x11, 0x00


	//----- nvinfo : EIATTR_KPARAM_INFO
	.align		4
.L_13:
        /*0028*/ 	.byte	0x04, 0x17
        /*002a*/ 	.short	(.L_15 - .L_14)
.L_14:
        /*002c*/ 	.word	0x00000000
        /*0030*/ 	.short	0x0002
        /*0032*/ 	.short	0x0010
        /*0034*/ 	.byte	0x00, 0xf4, 0x21, 0x00


	//----- nvinfo : EIATTR_KPARAM_INFO
	.align		4
.L_15:
        /*0038*/ 	.byte	0x04, 0x17
        /*003a*/ 	.short	(.L_17 - .L_16)
.L_16:
        /*003c*/ 	.word	0x00000000
        /*0040*/ 	.short	0x0001
        /*0042*/ 	.short	0x0008
        /*0044*/ 	.byte	0x00, 0xf4, 0x21, 0x00


	//----- nvinfo : EIATTR_KPARAM_INFO
	.align		4
.L_17:
        /*0048*/ 	.byte	0x04, 0x17
        /*004a*/ 	.short	(.L_19 - .L_18)
.L_18:
        /*004c*/ 	.word	0x00000000
        /*0050*/ 	.short	0x0000
        /*0052*/ 	.short	0x0000
        /*0054*/ 	.byte	0x00, 0xf4, 0x21, 0x00


	//----- nvinfo : EIATTR_SPARSE_MMA_MASK
	.align		4
.L_19:
        /*0058*/ 	.byte	0x03, 0x50
        /*005a*/ 	.short	0x0000


	//----- nvinfo : EIATTR_MAXREG_COUNT
	.align		4
        /*005c*/ 	.byte	0x03, 0x1b
        /*005e*/ 	.short	0x00ff


	//----- nvinfo : EIATTR_EXIT_INSTR_OFFSETS
	.align		4
        /*0060*/ 	.byte	0x04, 0x1c
        /*0062*/ 	.short	(.L_21 - .L_20)


	//   ....[0]....
.L_20:
        /*0064*/ 	.word	0x00000560


	//   ....[1]....
        /*0068*/ 	.word	0x00000580


	//----- nvinfo : EIATTR_REQNTID
	.align		4
.L_21:
        /*006c*/ 	.byte	0x04, 0x10
        /*006e*/ 	.short	(.L_23 - .L_22)
.L_22:
        /*0070*/ 	.word	0x00000080
        /*0074*/ 	.word	0x00000001
        /*0078*/ 	.word	0x00000001


	//----- nvinfo : EIATTR_CBANK_PARAM_SIZE
	.align		4
.L_23:
        /*007c*/ 	.byte	0x03, 0x19
        /*007e*/ 	.short	0x0020


	//----- nvinfo : EIATTR_PARAM_CBANK
	.align		4
        /*0080*/ 	.byte	0x04, 0x0a
        /*0082*/ 	.short	(.L_25 - .L_24)
	.align		4
.L_24:
        /*0084*/ 	.word	index@(.nv.constant0.triton_poi_fused_convolution_15)
        /*0088*/ 	.short	0x0210
        /*008a*/ 	.short	0x0020


	//----- nvinfo : EIATTR_SW_WAR
	.align		4
.L_25:
        /*008c*/ 	.byte	0x04, 0x36
        /*008e*/ 	.short	(.L_27 - .L_26)
.L_26:
        /*0090*/ 	.word	0x00000008
.L_27:


//--------------------- .nv.callgraph             --------------------------
	.section	.nv.callgraph,"",@"SHT_CUDA_CALLGRAPH"
	.align	4
	.sectionentsize	8
	.align		4
        /*0000*/ 	.word	0x00000000
	.align		4
        /*0004*/ 	.word	0xffffffff
	.align		4
        /*0008*/ 	.word	0x00000000
	.align		4
        /*000c*/ 	.word	0xfffffffe
	.align		4
        /*0010*/ 	.word	0x00000000
	.align		4
        /*0014*/ 	.word	0xfffffffd
	.align		4
        /*0018*/ 	.word	0x00000000
	.align		4
        /*001c*/ 	.word	0xfffffffc


//--------------------- .text.triton_poi_fused_convolution_15 --------------------------
	.section	.text.triton_poi_fused_convolution_15,"ax",@progbits
	.sectionflags	@"SHF_BARRIERS=1"
	.align	128
        .global         triton_poi_fused_convolution_15
        .type           triton_poi_fused_convolution_15,@function
        .size           triton_poi_fused_convolution_15,(.L_x_1 - triton_poi_fused_convolution_15)
        .other          triton_poi_fused_convolution_15,@"STO_CUDA_ENTRY STV_DEFAULT"
triton_poi_fused_convolution_15:
.text.triton_poi_fused_convolution_15:
[----:B------:R-:W0:Y:S02]  /*0000*/  LDC R1, c[0x0][0x28] ;  /* 0x00000a00ff017b82 */ /* 0x000e240000000800 */
[----:B------:R-:W1:Y:S01]  /*0010*/  S2R R18, SR_TID.X ;  /* 0x0000000000127919 */ /* 0x000e620000002100 */
[----:B------:R-:W2:Y:S01]  /*0020*/  LDC.64 R4, c[0x0][0x210] ;  /* 0x00008400ff047b82 */ /* 0x000ea20000000a00 */
[----:B------:R-:W-:Y:S01]  /*0030*/  CS2R R10, SRZ ;  /* 0x00000000000a7805 */ /* 0x000fe2000001ff00 */
[----:B------:R-:W-:Y:S01]  /*0040*/  ULDC.64 UR6, c[0x0][0x208] ;  /* 0x0000820000067ab9 */ /* 0x000fe20000000a00 */
[----:B------:R-:W3:Y:S01]  /*0050*/  S2R R0, SR_CTAID.X ;  /* 0x0000000000007919 */ /* 0x000ee20000002500 */
[----:B------:R-:W-:Y:S02]  /*0060*/  CS2R R12, SRZ ;  /* 0x00000000000c7805 */ /* 0x000fe4000001ff00 */
[----:B------:R-:W-:Y:S01]  /*0070*/  CS2R R14, SRZ ;  /* 0x00000000000e7805 */ /* 0x000fe2000001ff00 */
[----:B------:R-:W4:Y:S01]  /*0080*/  S2R R2, SR_CTAID.Y ;  /* 0x0000000000027919 */ /* 0x000f220000002600 */
[----:B-1----:R-:W-:Y:S01]  /*0090*/  SHF.R.U32.HI R3, RZ, 0x3, R18 ;  /* 0x00000003ff037819 */ /* 0x002fe20000011612 */
[----:B------:R-:W-:-:S02]  /*00a0*/  IMAD.SHL.U32 R21, R18, 0x4, RZ ;  /* 0x0000000412157824 */ /* 0x000fc400078e00ff */
[----:B---3--:R-:W-:Y:S01]  /*00b0*/  IMAD.SHL.U32 R0, R0, 0x20, RZ ;  /* 0x0000002000007824 */ /* 0x008fe200078e00ff */
[----:B------:R-:W-:Y:S01]  /*00c0*/  SGXT.U32 R3, R3, 0x4 ;  /* 0x000000040303781a */ /* 0x000fe20000000000 */
[----:B----4-:R-:W-:-:S03]  /*00d0*/  IMAD.SHL.U32 R20, R2, 0x20, RZ ;  /* 0x0000002002147824 */ /* 0x010fc600078e00ff */
[----:B------:R-:W-:Y:S02]  /*00e0*/  LOP3.LUT R8, R0, 0x1c, R21, 0xf8, !PT ;  /* 0x0000001c00087812 */ /* 0x000fe400078ef815 */
[----:B------:R-:W-:Y:S02]  /*00f0*/  LOP3.LUT R6, R20, R3, RZ, 0xfc, !PT ;  /* 0x0000000314067212 */ /* 0x000fe400078efcff */
[----:B------:R-:W-:Y:S02]  /*0100*/  LOP3.LUT R7, R20, 0x10, R3, 0xfe, !PT ;  /* 0x0000001014077812 */ /* 0x000fe400078efe03 */
[----:B------:R-:W-:Y:S01]  /*0110*/  ISETP.GE.AND P0, PT, R8, 0x100, PT ;  /* 0x000001000800780c */ /* 0x000fe20003f06270 */
[--C-:B------:R-:W-:Y:S02]  /*0120*/  IMAD R9, R6, 0x100, R8.reuse ;  /* 0x0000010006097824 */ /* 0x100fe400078e0208 */
[----:B------:R-:W-:Y:S02]  /*0130*/  IMAD R17, R7, 0x100, R8 ;  /* 0x0000010007117824 */ /* 0x000fe400078e0208 */
[----:B--2---:R-:W-:Y:S01]  /*0140*/  IMAD.WIDE R6, R9, 0x4, R4 ;  /* 0x0000000409067825 */ /* 0x004fe200078e0204 */
[----:B------:R-:W-:-:S03]  /*0150*/  CS2R R8, SRZ ;  /* 0x0000000000087805 */ /* 0x000fc6000001ff00 */
[----:B------:R-:W-:-:S04]  /*0160*/  IMAD.WIDE R16, R17, 0x4, R4 ;  /* 0x0000000411107825 */ /* 0x000fc800078e0204 */
[----:B------:R1:W2:Y:S04]  /*0170*/  @!P0 LDG.E.EL.128 R8, desc[UR6][R6.64] ;  /* 0x0000000606088981 */ /* 0x0002a8000c2e1d00 */
[----:B------:R3:W4:Y:S01]  /*0180*/  @!P0 LDG.E.EL.128 R12, desc[UR6][R16.64] ;  /* 0x00000006100c8981 */ /* 0x000722000c2e1d00 */
[----:B------:R-:W5:Y:S01]  /*0190*/  S2UR UR5, SR_CgaCtaId ;  /* 0x00000000000579c3 */ /* 0x000f620000008800 */
[C---:B------:R-:W-:Y:S01]  /*01a0*/  IMAD.SHL.U32 R4, R18.reuse, 0x80, RZ ;  /* 0x0000008012047824 */ /* 0x040fe200078e00ff */
[----:B------:R-:W-:Y:S01]  /*01b0*/  UMOV UR4, 0x400 ;  /* 0x0000040000047882 */ /* 0x000fe20000000000 */
[----:B------:R-:W-:Y:S01]  /*01c0*/  IMAD.SHL.U32 R5, R18, 0x2, RZ ;  /* 0x0000000212057824 */ /* 0x000fe200078e00ff */
[----:B------:R-:W-:Y:S02]  /*01d0*/  SHF.R.S32.HI R2, RZ, 0x1a, R2 ;  /* 0x0000001aff027819 */ /* 0x000fe40000011402 */
[----:B------:R-:W-:-:S02]  /*01e0*/  LOP3.LUT R18, R4, 0x380, RZ, 0xc0, !PT ;  /* 0x0000038004127812 */ /* 0x000fc400078ec0ff */
[----:B------:R-:W-:Y:S02]  /*01f0*/  LOP3.LUT R4, R21, 0x1fc, RZ, 0xc0, !PT ;  /* 0x000001fc15047812 */ /* 0x000fe400078ec0ff */
[----:B------:R-:W-:Y:S02]  /*0200*/  LOP3.LUT R19, R5, 0xf0, RZ, 0xc0, !PT ;  /* 0x000000f005137812 */ /* 0x000fe400078ec0ff */
[----:B------:R-:W-:Y:S02]  /*0210*/  LOP3.LUT R5, R18, R3, RZ, 0xfc, !PT ;  /* 0x0000000312057212 */ /* 0x000fe400078efcff */
[----:B-1----:R-:W-:Y:S02]  /*0220*/  LOP3.LUT R7, R4, 0x200, RZ, 0xfc, !PT ;  /* 0x0000020004077812 */ /* 0x002fe400078efcff */
[C---:B---3--:R-:W-:Y:S02]  /*0230*/  LOP3.LUT R16, R18.reuse, 0x20, RZ, 0xfc, !PT ;  /* 0x0000002012107812 */ /* 0x048fe400078efcff */
[----:B------:R-:W-:-:S02]  /*0240*/  LOP3.LUT R17, R18, 0x40, RZ, 0xfc, !PT ;  /* 0x0000004012117812 */ /* 0x000fc400078efcff */
[----:B------:R-:W-:Y:S02]  /*0250*/  SHF.R.U32.HI R22, RZ, 0x1, R7 ;  /* 0x00000001ff167819 */ /* 0x000fe40000011607 */
[----:B------:R-:W-:Y:S01]  /*0260*/  LOP3.LUT R20, R20, 0x1c, R21, 0xf8, !PT ;  /* 0x0000001c14147812 */ /* 0x000fe200078ef815 */
[----:B-----5:R-:W-:Y:S01]  /*0270*/  UPRMT UR4, UR5, 0x654, UR4 ;  /* 0x0000065405047896 */ /* 0x020fe20008000004 */
[----:B------:R-:W-:-:S04]  /*0280*/  SGXT R21, R2, 0x1 ;  /* 0x000000010215781a */ /* 0x000fc80000000200 */
[----:B------:R-:W-:Y:S01]  /*0290*/  LEA.HI R21, R21, R20, RZ, 0x8 ;  /* 0x0000001415157211 */ /* 0x000fe200078f40ff */
[----:B------:R-:W-:Y:S01]  /*02a0*/  VIADD R7, R19, UR4 ;  /* 0x0000000413077c36 */ /* 0x000fe20008000000 */
[C---:B------:R-:W-:Y:S02]  /*02b0*/  LEA.HI R6, R18.reuse, UR4, RZ, 0x1f ;  /* 0x0000000412067c11 */ /* 0x040fe4000f8ff8ff */
[----:B------:R-:W-:Y:S01]  /*02c0*/  LOP3.LUT R18, R18, 0x60, RZ, 0xfc, !PT ;  /* 0x0000006012127812 */ /* 0x000fe200078efcff */
[----:B------:R-:W-:Y:S01]  /*02d0*/  IMAD.SHL.U32 R2, R21, 0x100, RZ ;  /* 0x0000010015027824 */ /* 0x000fe200078e00ff */
[----:B------:R-:W-:Y:S01]  /*02e0*/  LEA.HI R16, R16, UR4, RZ, 0x1f ;  /* 0x0000000410107c11 */ /* 0x000fe2000f8ff8ff */
[----:B------:R-:W-:Y:S01]  /*02f0*/  IMAD R23, R5, 0x4, R6 ;  /* 0x0000000405177824 */ /* 0x000fe200078e0206 */
[----:B------:R-:W-:Y:S02]  /*0300*/  LEA.HI R6, R17, UR4, RZ, 0x1f ;  /* 0x0000000411067c11 */ /* 0x000fe4000f8ff8ff */
[----:B------:R-:W-:-:S02]  /*0310*/  LEA.HI R18, R18, UR4, RZ, 0x1f ;  /* 0x0000000412127c11 */ /* 0x000fc4000f8ff8ff */
[----:B------:R-:W-:Y:S01]  /*0320*/  LOP3.LUT R19, R22, 0x1f0, RZ, 0xc0, !PT ;  /* 0x000001f016137812 */ /* 0x000fe200078ec0ff */
[----:B------:R-:W-:Y:S01]  /*0330*/  IMAD R22, R5, 0x4, R16 ;  /* 0x0000000405167824 */ /* 0x000fe200078e0210 */
[----:B------:R-:W-:Y:S01]  /*0340*/  LOP3.LUT R21, R21, 0xffffff00, RZ, 0xc0, !PT ;  /* 0xffffff0015157812 */ /* 0x000fe200078ec0ff */
[C---:B------:R-:W-:Y:S02]  /*0350*/  IMAD R25, R5.reuse, 0x4, R6 ;  /* 0x0000000405197824 */ /* 0x040fe400078e0206 */
[----:B------:R-:W-:Y:S02]  /*0360*/  IMAD R24, R5, 0x4, R18 ;  /* 0x0000000405187824 */ /* 0x000fe400078e0212 */
[----:B------:R-:W-:Y:S02]  /*0370*/  VIADD R19, R19, UR4 ;  /* 0x0000000413137c36 */ /* 0x000fe40008000000 */
[C---:B------:R-:W-:Y:S02]  /*0380*/  IMAD R16, R4.reuse, 0x4, R7 ;  /* 0x0000000404107824 */ /* 0x040fe400078e0207 */
[----:B------:R-:W-:Y:S01]  /*0390*/  IMAD R4, R4, 0x4, R19 ;  /* 0x0000000404047824 */ /* 0x000fe200078e0213 */
[----:B--2---:R-:W-:Y:S04]  /*03a0*/  STS [R23], R8 ;  /* 0x0000000817007388 */ /* 0x004fe80000000800 */
[----:B------:R1:W-:Y:S04]  /*03b0*/  STS [R22+0x80], R9 ;  /* 0x0000800916007388 */ /* 0x0003e80000000800 */
[----:B------:R-:W-:Y:S04]  /*03c0*/  STS [R25+0x100], R10 ;  /* 0x0001000a19007388 */ /* 0x000fe80000000800 */
[----:B------:R2:W-:Y:S01]  /*03d0*/  STS [R24+0x180], R11 ;  /* 0x0001800b18007388 */ /* 0x0005e20000000800 */
[----:B-1----:R-:W1:Y:S03]  /*03e0*/  LDC.64 R8, c[0x0][0x220] ;  /* 0x00008800ff087b82 */ /* 0x002e660000000a00 */
[----:B----4-:R3:W-:Y:S04]  /*03f0*/  STS [R23+0x40], R12 ;  /* 0x0000400c17007388 */ /* 0x0107e80000000800 */
[----:B------:R4:W-:Y:S01]  /*0400*/  STS [R22+0xc0], R13 ;  /* 0x0000c00d16007388 */ /* 0x0009e20000000800 */
[----:B--2---:R-:W2:Y:S03]  /*0410*/  LDC.64 R10, c[0x0][0x218] ;  /* 0x00008600ff0a7b82 */ /* 0x004ea60000000a00 */
[----:B------:R-:W-:Y:S01]  /*0420*/  STS [R25+0x140], R14 ;  /* 0x0001400e19007388 */ /* 0x000fe20000000800 */
[----:B---3--:R-:W-:-:S03]  /*0430*/  LOP3.LUT R12, R2, 0xffff0000, RZ, 0xc0, !PT ;  /* 0xffff0000020c7812 */ /* 0x008fc600078ec0ff */
[----:B------:R-:W-:Y:S01]  /*0440*/  STS [R24+0x1c0], R15 ;  /* 0x0001c00f18007388 */ /* 0x000fe20000000800 */
[----:B------:R-:W-:Y:S02]  /*0450*/  LOP3.LUT R2, R0, R3, RZ, 0xfc, !PT ;  /* 0x0000000300027212 */ /* 0x000fe400078efcff */
[----:B------:R-:W-:Y:S01]  /*0460*/  LOP3.LUT R0, R0, 0x10, R3, 0xfe, !PT ;  /* 0x0000001000007812 */ /* 0x000fe200078efe03 */
[----:B------:R-:W-:Y:S01]  /*0470*/  BAR.SYNC.DEFER_BLOCKING 0x0 ;  /* 0x0000000000007b1d */ /* 0x000fe20000010000 */
[----:B------:R-:W-:Y:S02]  /*0480*/  IADD3 R21, R12, R20, -R21 ;  /* 0x000000140c157210 */ /* 0x000fe40007ffe815 */
[----:B------:R-:W-:Y:S02]  /*0490*/  ISETP.GE.AND P0, PT, R2, 0x100, PT ;  /* 0x000001000200780c */ /* 0x000fe40003f06270 */
[----:B------:R-:W-:Y:S01]  /*04a0*/  ISETP.GE.AND P1, PT, R0, 0x100, PT ;  /* 0x000001000000780c */ /* 0x000fe20003f26270 */
[----:B----4-:R-:W-:-:S02]  /*04b0*/  IMAD R13, R2, 0x100, R21 ;  /* 0x00000100020d7824 */ /* 0x010fc400078e0215 */
[----:B------:R-:W-:Y:S02]  /*04c0*/  IMAD R21, R0, 0x100, R21 ;  /* 0x0000010000157824 */ /* 0x000fe400078e0215 */
[----:B--2---:R-:W-:-:S04]  /*04d0*/  IMAD.WIDE R2, R13, 0x4, R10 ;  /* 0x000000040d027825 */ /* 0x004fc800078e020a */
[----:B------:R-:W-:-:S04]  /*04e0*/  IMAD.WIDE R10, R21, 0x4, R10 ;  /* 0x00000004150a7825 */ /* 0x000fc800078e020a */
[--C-:B-1----:R-:W-:Y:S01]  /*04f0*/  IMAD.WIDE R12, R13, 0x4, R8.reuse ;  /* 0x000000040d0c7825 */ /* 0x102fe200078e0208 */
[----:B------:R-:W1:Y:S03]  /*0500*/  LDS.128 R16, [R16] ;  /* 0x0000000010107984 */ /* 0x000e660000000c00 */
[----:B------:R-:W-:Y:S01]  /*0510*/  IMAD.WIDE R8, R21, 0x4, R8 ;  /* 0x0000000415087825 */ /* 0x000fe200078e0208 */
[----:B------:R-:W2:Y:S04]  /*0520*/  LDS.128 R4, [R4+0x800] ;  /* 0x0008000004047984 */ /* 0x000ea80000000c00 */
[----:B-1----:R1:W-:Y:S04]  /*0530*/  @!P0 STG.E.128 desc[UR6][R2.64], R16 ;  /* 0x0000001002008986 */ /* 0x0023e8000c101d06 */
[----:B--2---:R1:W-:Y:S04]  /*0540*/  @!P1 STG.E.128 desc[UR6][R10.64], R4 ;  /* 0x000000040a009986 */ /* 0x0043e8000c101d06 */
[----:B------:R1:W-:Y:S01]  /*0550*/  @!P0 STG.E.128 desc[UR6][R12.64], R16 ;  /* 0x000000100c008986 */ /* 0x0003e2000c101d06 */
[----:B------:R-:W-:Y:S05]  /*0560*/  @P1 EXIT ;  /* 0x000000000000194d */ /* 0x000fea0003800000 */
[----:B------:R-:W-:Y:S01]  /*0570*/  STG.E.128 desc[UR6][R8.64], R4 ;  /* 0x0000000408007986 */ /* 0x000fe2000c101d06 */
[----:B------:R-:W-:Y:S05]  /*0580*/  EXIT ;  /* 0x000000000000794d */ /* 0x000fea0003800000 */
.L_x_0:
[----:B------:R-:W-:-:S00]  /*0590*/  BRA `(.L_x_0) ;  /* 0xfffffffc00fc7947 */ /* 0x000fc0000383ffff */
[----:B------:R-:W-:-:S00]  /*05a0*/  NOP ;  /* 0x0000000000007918 */ /* 0x000fc00000000000 */
        /* <DEDUP_REMOVED lines=13> */
.L_x_1:


//--------------------- .nv.shared.triton_poi_fused_convolution_15 --------------------------
	.section	.nv.shared.triton_poi_fused_convolution_15,"aw",@nobits
	.sectionflags	@""
	.align	16
	.zero		1024


//--------------------- .nv.constant0.triton_poi_fused_convolution_15 --------------------------
	.section	.nv.constant0.triton_poi_fused_convolution_15,"a",@progbits
	.sectionflags	@""
	.align	4
.nv.constant0.triton_poi_fused_convolution_15:
	.zero		560
